	.headerflags	@"EF_CUDA_TEXMODE_UNIFIED EF_CUDA_64BIT_ADDRESS EF_CUDA_ACCELERATORS EF_CUDA_SM90 EF_CUDA_VIRTUAL_SM(EF_CUDA_SM90)"
	.elftype	@"ET_EXEC"


//--------------------- .nv.info                  --------------------------
	.section	.nv.info,"",@"SHT_CUDA_INFO"
	.align	4


	//----- nvinfo : EIATTR_REGCOUNT
	.align		4
        /*0000*/ 	.byte	0x04, 0x2f
        /*0002*/ 	.short	(.L_1 - .L_0)
	.align		4
.L_0:
        /*0004*/ 	.word	index@(triton_poi_fused_add_clone_diag_embed_mul_1)
        /*0008*/ 	.word	0x00000013


	//----- nvinfo : EIATTR_MIN_STACK_SIZE
	.align		4
.L_1:
        /*000c*/ 	.byte	0x04, 0x12
        /*000e*/ 	.short	(.L_3 - .L_2)
	.align		4
.L_2:
        /*0010*/ 	.word	index@(triton_poi_fused_add_clone_diag_embed_mul_1)
        /*0014*/ 	.word	0x00000000


	//----- nvinfo : EIATTR_FRAME_SIZE
	.align		4
.L_3:
        /*0018*/ 	.byte	0x04, 0x11
        /*001a*/ 	.short	(.L_5 - .L_4)
	.align		4
.L_4:
        /*001c*/ 	.word	index@(triton_poi_fused_add_clone_diag_embed_mul_1)
        /*0020*/ 	.word	0x00000000


	//----- nvinfo : EIATTR_MIN_STACK_SIZE
	.align		4
.L_5:
        /*0024*/ 	.byte	0x04, 0x12
        /*0026*/ 	.short	(.L_7 - .L_6)
	.align		4
.L_6:
        /*0028*/ 	.word	index@(triton_poi_fused_add_clone_diag_embed_mul_1)
        /*002c*/ 	.word	0x00000000
.L_7:


//--------------------- .nv.info.triton_poi_fused_add_clone_diag_embed_mul_1 --------------------------
	.section	.nv.info.triton_poi_fused_add_clone_diag_embed_mul_1,"",@"SHT_CUDA_INFO"
	.sectionflags	@""
	.align	4


	//----- nvinfo : EIATTR_CUDA_API_VERSION
	.align		4
        /*0000*/ 	.byte	0x04, 0x37
        /*0002*/ 	.short	(.L_9 - .L_8)
.L_8:
        /*0004*/ 	.word	0x0000007c


	//----- nvinfo : EIATTR_KPARAM_INFO
	.align		4
.L_9:
        /*0008*/ 	.byte	0x04, 0x17
        /*000a*/ 	.short	(.L_11 - .L_10)
.L_10:
        /*000c*/ 	.word	0x00000000
        /*0010*/ 	.short	0x0006
        /*0012*/ 	.short	0x002c
        /*0014*/ 	.byte	0x00, 0xf0, 0x11, 0x00


	//----- nvinfo : EIATTR_KPARAM_INFO
	.align		4
.L_11:
        /*0018*/ 	.byte	0x04, 0x17
        /*001a*/ 	.short	(.L_13 - .L_12)
.L_12:
        /*001c*/ 	.word	0x00000000
        /*0020*/ 	.short	0x0005
        /*0022*/ 	.short	0x0028
        /*0024*/ 	.byte	0x00, 0xf0, 0x11, 0x00


	//----- nvinfo : EIATTR_KPARAM_INFO
	.align		4
.L_13:
        /*0028*/ 	.byte	0x04, 0x17
        /*002a*/ 	.short	(.L_15 - .L_14)
.L_14:
        /*002c*/ 	.word	0x00000000
        /*0030*/ 	.short	0x0004
        /*0032*/ 	.short	0x0020
        /*0034*/ 	.byte	0x00, 0xf4, 0x21, 0x00


	//----- nvinfo : EIATTR_KPARAM_INFO
	.align		4
.L_15:
        /*0038*/ 	.byte	0x04, 0x17
        /*003a*/ 	.short	(.L_17 - .L_16)
.L_16:
        /*003c*/ 	.word	0x00000000
        /*0040*/ 	.short	0x0003
        /*0042*/ 	.short	0x0018
        /*0044*/ 	.byte	0x00, 0xf4, 0x21, 0x00


	//----- nvinfo : EIATTR_KPARAM_INFO
	.align		4
.L_17:
        /*0048*/ 	.byte	0x04, 0x17
        /*004a*/ 	.short	(.L_19 - .L_18)
.L_18:
        /*004c*/ 	.word	0x00000000
        /*0050*/ 	.short	0x0002
        /*0052*/ 	.short	0x0010
        /*0054*/ 	.byte	0x00, 0xf4, 0x21, 0x00


	//----- nvinfo : EIATTR_KPARAM_INFO
	.align		4
.L_19:
        /*0058*/ 	.byte	0x04, 0x17
        /*005a*/ 	.short	(.L_21 - .L_20)
.L_20:
        /*005c*/ 	.word	0x00000000
        /*0060*/ 	.short	0x0001
        /*0062*/ 	.short	0x0008
        /*0064*/ 	.byte	0x00, 0xf4, 0x21, 0x00


	//----- nvinfo : EIATTR_KPARAM_INFO
	.align		4
.L_21:
        /*0068*/ 	.byte	0x04, 0x17
        /*006a*/ 	.short	(.L_23 - .L_22)
.L_22:
        /*006c*/ 	.word	0x00000000
        /*0070*/ 	.short	0x0000
        /*0072*/ 	.short	0x0000
        /*0074*/ 	.byte	0x00, 0xf4, 0x21, 0x00


	//----- nvinfo : EIATTR_SPARSE_MMA_MASK
	.align		4
.L_23:
        /*0078*/ 	.byte	0x03, 0x50
        /*007a*/ 	.short	0x0000


	//----- nvinfo : EIATTR_MAXREG_COUNT
	.align		4
        /*007c*/ 	.byte	0x03, 0x1b
        /*007e*/ 	.short	0x00ff


	//----- nvinfo : EIATTR_EXIT_INSTR_OFFSETS
	.align		4
        /*0080*/ 	.byte	0x04, 0x1c
        /*0082*/ 	.short	(.L_25 - .L_24)


	//   ....[0]....
.L_24:
        /*0084*/ 	.word	0x000002b0


	//   ....[1]....
        /*0088*/ 	.word	0x000002d0


	//----- nvinfo : EIATTR_REQNTID
	.align		4
.L_25:
        /*008c*/ 	.byte	0x04, 0x10
        /*008e*/ 	.short	(.L_27 - .L_26)
.L_26:
        /*0090*/ 	.word	0x00000020
        /*0094*/ 	.word	0x00000001
        /*0098*/ 	.word	0x00000001


	//----- nvinfo : EIATTR_CBANK_PARAM_SIZE
	.align		4
.L_27:
        /*009c*/ 	.byte	0x03, 0x19
        /*009e*/ 	.short	0x0030


	//----- nvinfo : EIATTR_PARAM_CBANK
	.align		4
        /*00a0*/ 	.byte	0x04, 0x0a
        /*00a2*/ 	.short	(.L_29 - .L_28)
	.align		4
.L_28:
        /*00a4*/ 	.word	index@(.nv.constant0.triton_poi_fused_add_clone_diag_embed_mul_1)
        /*00a8*/ 	.short	0x0210
        /*00aa*/ 	.short	0x0030


	//----- nvinfo : EIATTR_SW_WAR
	.align		4
.L_29:
        /*00ac*/ 	.byte	0x04, 0x36
        /*00ae*/ 	.short	(.L_31 - .L_30)
.L_30:
        /*00b0*/ 	.word	0x00000008
.L_31:


//--------------------- .nv.callgraph             --------------------------
	.section	.nv.callgraph,"",@"SHT_CUDA_CALLGRAPH"
	.align	4
	.sectionentsize	8
	.align		4
        /*0000*/ 	.word	0x00000000
	.align		4
        /*0004*/ 	.word	0xffffffff
	.align		4
        /*0008*/ 	.word	0x00000000
	.align		4
        /*000c*/ 	.word	0xfffffffe
	.align		4
        /*0010*/ 	.word	0x00000000
	.align		4
        /*0014*/ 	.word	0xfffffffd
	.align		4
        /*0018*/ 	.word	0x00000000
	.align		4
        /*001c*/ 	.word	0xfffffffc


//--------------------- .text.triton_poi_fused_add_clone_diag_embed_mul_1 --------------------------
	.section	.text.triton_poi_fused_add_clone_diag_embed_mul_1,"ax",@progbits
	.align	128
        .global         triton_poi_fused_add_clone_diag_embed_mul_1
        .type           triton_poi_fused_add_clone_diag_embed_mul_1,@function
        .size           triton_poi_fused_add_clone_diag_embed_mul_1,(.L_x_1 - triton_poi_fused_add_clone_diag_embed_mul_1)
        .other          triton_poi_fused_add_clone_diag_embed_mul_1,@"STO_CUDA_ENTRY STV_DEFAULT"
triton_poi_fused_add_clone_diag_embed_mul_1:
.text.triton_poi_fused_add_clone_diag_embed_mul_1:
[----:B------:R-:W0:Y:S01]  /*0000*/  LDC R1, c[0x0][0x28] ;  /* 0x00000a00ff017b82 */ /* 0x000e220000000800 */
[----:B------:R-:W1:Y:S07]  /*0010*/  S2R R16, SR_TID.X ;  /* 0x0000000000107919 */ /* 0x000e6e0000002100 */
[----:B------:R-:W2:Y:S01]  /*0020*/  LDC.64 R2, c[0x0][0x228] ;  /* 0x00008a00ff027b82 */ /* 0x000ea20000000a00 */
[----:B------:R-:W-:Y:S01]  /*0030*/  CS2R R14, SRZ ;  /* 0x00000000000e7805 */ /* 0x000fe2000001ff00 */
[----:B------:R-:W-:Y:S01]  /*0040*/  ULDC.64 UR6, c[0x0][0x208] ;  /* 0x0000820000067ab9 */ /* 0x000fe20000000a00 */
[----:B------:R-:W3:Y:S05]  /*0050*/  S2R R11, SR_CTAID.X ;  /* 0x00000000000b7919 */ /* 0x000eea0000002500 */
[----:B------:R-:W4:Y:S08]  /*0060*/  S2UR UR4, SR_CTAID.Y ;  /* 0x00000000000479c3 */ /* 0x000f300000002600 */
[----:B------:R-:W5:Y:S08]  /*0070*/  LDC.64 R6, c[0x0][0x220] ;  /* 0x00008800ff067b82 */ /* 0x000f700000000a00 */
[----:B------:R-:W5:Y:S01]  /*0080*/  LDC.64 R4, c[0x0][0x218] ;  /* 0x00008600ff047b82 */ /* 0x000f620000000a00 */
[----:B-1----:R-:W-:-:S07]  /*0090*/  LOP3.LUT R0, R16, 0x3, RZ, 0xc0, !PT ;  /* 0x0000000310007812 */ /* 0x002fce00078ec0ff */
[----:B------:R-:W1:Y:S01]  /*00a0*/  LDC.64 R8, c[0x0][0x210] ;  /* 0x00008400ff087b82 */ /* 0x000e620000000a00 */
[----:B---3--:R-:W-:-:S04]  /*00b0*/  IMAD R11, R11, 0x4, R0 ;  /* 0x000000040b0b7824 */ /* 0x008fc800078e0200 */
[C---:B--2---:R-:W-:Y:S01]  /*00c0*/  IMAD.WIDE R2, R11.reuse, 0x4, R2 ;  /* 0x000000040b027825 */ /* 0x044fe200078e0202 */
[----:B------:R-:W-:-:S13]  /*00d0*/  ISETP.GE.AND P1, PT, R11, 0x4, PT ;  /* 0x000000040b00780c */ /* 0x000fda0003f26270 */
[----:B------:R2:W3:Y:S01]  /*00e0*/  @!P1 LDG.E.EL R14, desc[UR6][R2.64] ;  /* 0x00000006020e9981 */ /* 0x0004e2000c2e1900 */
[----:B------:R-:W-:Y:S01]  /*00f0*/  SHF.R.U32.HI R0, RZ, 0x2, R16 ;  /* 0x00000002ff007819 */ /* 0x000fe20000011610 */
[----:B----4-:R-:W-:Y:S01]  /*0100*/  USHF.L.U32 UR4, UR4, 0x2, URZ ;  /* 0x0000000204047899 */ /* 0x010fe2000800063f */
[----:B------:R-:W-:Y:S01]  /*0110*/  HFMA2.MMA R12, -RZ, RZ, 0, 0 ;  /* 0x00000000ff0c7435 */ /* 0x000fe200000001ff */
[----:B-----5:R-:W-:Y:S01]  /*0120*/  IMAD.WIDE R6, R11, 0x4, R6 ;  /* 0x000000040b067825 */ /* 0x020fe200078e0206 */
[----:B------:R-:W-:-:S04]  /*0130*/  SGXT.U32 R0, R0, 0x2 ;  /* 0x000000020000781a */ /* 0x000fc80000000000 */
[----:B------:R-:W-:-:S04]  /*0140*/  LOP3.LUT R0, R0, UR4, RZ, 0xfc, !PT ;  /* 0x0000000400007c12 */ /* 0x000fc8000f8efcff */
[C---:B------:R-:W-:Y:S01]  /*0150*/  ISETP.LT.AND P0, PT, R0.reuse, 0x4, !P1 ;  /* 0x000000040000780c */ /* 0x040fe20004f01270 */
[----:B--2---:R-:W-:Y:S01]  /*0160*/  IMAD R3, R11, 0x4, R0 ;  /* 0x000000040b037824 */ /* 0x004fe200078e0200 */
[----:B------:R2:W4:Y:S01]  /*0170*/  @!P1 LDG.E.EL R12, desc[UR6][R6.64] ;  /* 0x00000006060c9981 */ /* 0x000522000c2e1900 */
[----:B------:R-:W-:Y:S01]  /*0180*/  LEA R13, R0, R11, 0x2 ;  /* 0x0000000b000d7211 */ /* 0x000fe200078e10ff */
[----:B------:R-:W-:Y:S02]  /*0190*/  IMAD.MOV.U32 R10, RZ, RZ, RZ ;  /* 0x000000ffff0a7224 */ /* 0x000fe400078e00ff */
[----:B0-----:R-:W-:-:S04]  /*01a0*/  IMAD.WIDE R4, R3, 0x4, R4 ;  /* 0x0000000403047825 */ /* 0x001fc800078e0204 */
[----:B-1----:R-:W-:Y:S01]  /*01b0*/  IMAD.WIDE R2, R13, 0x4, R8 ;  /* 0x000000040d027825 */ /* 0x002fe200078e0208 */
[----:B--2---:R-:W0:Y:S02]  /*01c0*/  LDC.64 R6, c[0x0][0x230] ;  /* 0x00008c00ff067b82 */ /* 0x004e240000000a00 */
[----:B------:R-:W2:Y:S04]  /*01d0*/  @P0 LDG.E R15, desc[UR6][R4.64] ;  /* 0x00000006040f0981 */ /* 0x000ea8000c1e1900 */
[----:B------:R0:W2:Y:S01]  /*01e0*/  @P0 LDG.E R10, desc[UR6][R2.64] ;  /* 0x00000006020a0981 */ /* 0x0000a2000c1e1900 */
[----:B------:R-:W-:-:S04]  /*01f0*/  LOP3.LUT P2, RZ, R16, 0x10, RZ, 0xc0, !PT ;  /* 0x0000001010ff7812 */ /* 0x000fc8000784c0ff */
[----:B------:R-:W-:Y:S01]  /*0200*/  PLOP3.LUT P0, PT, P2, P0, PT, 0x8, 0x0 ;  /* 0x000000000000781c */ /* 0x000fe20001700170 */
[----:B0-----:R-:W-:-:S04]  /*0210*/  IMAD.WIDE R2, R13, 0x4, R6 ;  /* 0x000000040d027825 */ /* 0x001fc800078e0206 */
[----:B---3--:R-:W-:-:S05]  /*0220*/  FMUL R14, R14, 1.4426950216293334961 ;  /* 0x3fb8aa3b0e0e7820 */ /* 0x008fca0000400000 */
[----:B------:R-:W-:-:S13]  /*0230*/  FSETP.GEU.AND P1, PT, R14, -126, PT ;  /* 0xc2fc00000e00780b */ /* 0x000fda0003f2e000 */
[----:B------:R-:W-:-:S04]  /*0240*/  @!P1 FMUL R14, R14, 0.5 ;  /* 0x3f0000000e0e9820 */ /* 0x000fc80000400000 */
[----:B------:R-:W0:Y:S02]  /*0250*/  MUFU.EX2 R9, R14 ;  /* 0x0000000e00097308 */ /* 0x000e240000000800 */
[----:B0-----:R-:W-:Y:S01]  /*0260*/  @!P1 FMUL R9, R9, R9 ;  /* 0x0000000909099220 */ /* 0x001fe20000400000 */
[----:B------:R-:W-:-:S03]  /*0270*/  ISETP.NE.AND P1, PT, R11, R0, PT ;  /* 0x000000000b00720c */ /* 0x000fc60003f25270 */
[----:B----4-:R-:W-:-:S05]  /*0280*/  FMUL R12, R9, R12 ;  /* 0x0000000c090c7220 */ /* 0x010fca0000400000 */
[----:B------:R-:W-:-:S05]  /*0290*/  FSEL R12, R12, RZ, !P1 ;  /* 0x000000ff0c0c7208 */ /* 0x000fca0004800000 */
[----:B--2---:R-:W-:Y:S01]  /*02a0*/  FFMA R15, R15, R10, R12 ;  /* 0x0000000a0f0f7223 */ /* 0x004fe2000000000c */
[----:B------:R-:W-:Y:S06]  /*02b0*/  @!P0 EXIT ;  /* 0x000000000000894d */ /* 0x000fec0003800000 */
[----:B------:R-:W-:Y:S01]  /*02c0*/  STG.E desc[UR6][R2.64], R15 ;  /* 0x0000000f02007986 */ /* 0x000fe2000c101906 */
[----:B------:R-:W-:Y:S05]  /*02d0*/  EXIT ;  /* 0x000000000000794d */ /* 0x000fea0003800000 */
.L_x_0:
[----:B------:R-:W-:-:S00]  /*02e0*/  BRA `(.L_x_0) ;  /* 0xfffffffc00fc7947 */ /* 0x000fc0000383ffff */
[----:B------:R-:W-:-:S00]  /*02f0*/  NOP ;  /* 0x0000000000007918 */ /* 0x000fc00000000000 */
        /* <DEDUP_REMOVED lines=8> */
.L_x_1:


//--------------------- .nv.constant0.triton_poi_fused_add_clone_diag_embed_mul_1 --------------------------
	.section	.nv.constant0.triton_poi_fused_add_clone_diag_embed_mul_1,"a",@progbits
	.sectionflags	@""
	.align	4
.nv.constant0.triton_poi_fused_add_clone_diag_embed_mul_1:
	.zero		576
